//
// Generated by NVIDIA NVVM Compiler
//
// Compiler Build ID: CL-36424714
// Cuda compilation tools, release 13.0, V13.0.88
// Based on NVVM 20.0.0
//

.version 9.0
.target sm_100
.address_size 64

	// .globl	_Z13global_reducePiS_
.extern .shared .align 16 .b8 sdata[];

.visible .entry _Z13global_reducePiS_(
	.param .u64 .ptr .align 1 _Z13global_reducePiS__param_0,
	.param .u64 .ptr .align 1 _Z13global_reducePiS__param_1
)
{
	.reg .pred 	%p<5>;
	.reg .b32 	%r<18>;
	.reg .b64 	%rd<9>;

	ld.param.u64 	%rd2, [_Z13global_reducePiS__param_0];
	ld.param.u64 	%rd1, [_Z13global_reducePiS__param_1];
	cvta.to.global.u64 	%rd3, %rd2;
	mov.u32 	%r1, %ctaid.x;
	mov.u32 	%r17, %ntid.x;
	mov.u32 	%r3, %tid.x;
	mad.lo.s32 	%r7, %r1, %r17, %r3;
	mul.wide.s32 	%rd4, %r7, 4;
	add.s64 	%rd5, %rd3, %rd4;
	ld.global.u32 	%r8, [%rd5];
	shl.b32 	%r9, %r3, 2;
	mov.u32 	%r10, sdata;
	add.s32 	%r4, %r10, %r9;
	st.shared.u32 	[%r4], %r8;
	setp.lt.u32 	%p1, %r17, 2;
	@%p1 bra 	$L__BB0_4;
$L__BB0_1:
	shr.u32 	%r6, %r17, 1;
	setp.ge.u32 	%p2, %r3, %r6;
	@%p2 bra 	$L__BB0_3;
	shl.b32 	%r11, %r6, 2;
	add.s32 	%r12, %r4, %r11;
	ld.shared.u32 	%r13, [%r12];
	ld.shared.u32 	%r14, [%r4];
	add.s32 	%r15, %r14, %r13;
	st.shared.u32 	[%r4], %r15;
$L__BB0_3:
	bar.sync 	0;
	setp.gt.u32 	%p3, %r17, 3;
	mov.u32 	%r17, %r6;
	@%p3 bra 	$L__BB0_1;
$L__BB0_4:
	setp.ne.s32 	%p4, %r3, 0;
	@%p4 bra 	$L__BB0_6;
	ld.shared.u32 	%r16, [sdata];
	cvta.to.global.u64 	%rd6, %rd1;
	mul.wide.u32 	%rd7, %r1, 4;
	add.s64 	%rd8, %rd6, %rd7;
	st.global.u32 	[%rd8], %r16;
$L__BB0_6:
	ret;

}


// ===== COMPILED SASS (sm_100) =====

	.target	sm_100

	.elftype	@"ET_EXEC"


//--------------------- .note.nv.tkinfo           --------------------------
	.section	.note.nv.tkinfo,"",@"SHT_NOTE"
	.sectionflags	@"SHF_NOTE_NV_TKINFO"
	.tkinfo
        /*0018*/ 	.word	0x00000002
        /*0030*/ 	.string	""
        /*0030*/ 	.string	"ptxas"
        /*0030*/ 	.string	"Cuda compilation tools, release 13.0, V13.0.88"
        /*0030*/ 	.string	"Build cuda_13.0.r13.0/compiler.36424714_0"
        /*0030*/ 	.string	"-arch sm_100 -m 64 "



//--------------------- .note.nv.cuinfo           --------------------------
	.section	.note.nv.cuinfo,"",@"SHT_NOTE"
	.sectionflags	@"SHF_NOTE_NV_CUINFO"
        /*0018*/ 	.short	0x0002
        /*001a*/ 	.short	0x0064
        /*001c*/ 	.short	0x0082
	.zero		2


//--------------------- .nv.info                  --------------------------
	.section	.nv.info,"",@"SHT_CUDA_INFO"
	.align	4


	//----- nvinfo : EIATTR_REGCOUNT
	.align		4
        /*0000*/ 	.byte	0x04, 0x2f
        /*0002*/ 	.short	(.L_1 - .L_0)
	.align		4
.L_0:
        /*0004*/ 	.word	index@(_Z13global_reducePiS_)
        /*0008*/ 	.word	0x0000000b


	//----- nvinfo : EIATTR_FRAME_SIZE
	.align		4
.L_1:
        /*000c*/ 	.byte	0x04, 0x11
        /*000e*/ 	.short	(.L_3 - .L_2)
	.align		4
.L_2:
        /*0010*/ 	.word	index@(_Z13global_reducePiS_)
        /*0014*/ 	.word	0x00000000


	//----- nvinfo : EIATTR_MIN_STACK_SIZE
	.align		4
.L_3:
        /*0018*/ 	.byte	0x04, 0x12
        /*001a*/ 	.short	(.L_5 - .L_4)
	.align		4
.L_4:
        /*001c*/ 	.word	index@(_Z13global_reducePiS_)
        /*0020*/ 	.word	0x00000000
.L_5:


//--------------------- .nv.compat                --------------------------
	.section	.nv.compat,"",@"SHT_CUDA_COMPAT_INFO"
	.align	4
        /*0000*/ 	.byte	0x02, 0x09, 0x00, 0x00, 0x02, 0x02, 0x01, 0x00, 0x02, 0x05, 0x05, 0x00, 0x03, 0x07, 0x01, 0x01
        /*0010*/ 	.byte	0x02, 0x03, 0x00, 0x00, 0x02, 0x06, 0x01, 0x00, 0x04, 0x0b, 0x08, 0x00, 0x09, 0x00, 0x00, 0x00
        /*0020*/ 	.byte	0x00, 0x00, 0x00, 0x00


//--------------------- .nv.info._Z13global_reducePiS_ --------------------------
	.section	.nv.info._Z13global_reducePiS_,"",@"SHT_CUDA_INFO"
	.sectionflags	@""
	.align	4


	//----- nvinfo : EIATTR_CUDA_API_VERSION
	.align		4
        /*0000*/ 	.byte	0x04, 0x37
        /*0002*/ 	.short	(.L_7 - .L_6)
.L_6:
        /*0004*/ 	.word	0x00000082


	//----- nvinfo : EIATTR_KPARAM_INFO
	.align		4
.L_7:
        /*0008*/ 	.byte	0x04, 0x17
        /*000a*/ 	.short	(.L_9 - .L_8)
.L_8:
        /*000c*/ 	.word	0x00000000
        /*0010*/ 	.short	0x0001
        /*0012*/ 	.short	0x0008
        /*0014*/ 	.byte	0x00, 0xf5, 0x21, 0x00


	//----- nvinfo : EIATTR_KPARAM_INFO
	.align		4
.L_9:
        /*0018*/ 	.byte	0x04, 0x17
        /*001a*/ 	.short	(.L_11 - .L_10)
.L_10:
        /*001c*/ 	.word	0x00000000
        /*0020*/ 	.short	0x0000
        /*0022*/ 	.short	0x0000
        /*0024*/ 	.byte	0x00, 0xf5, 0x21, 0x00


	//----- nvinfo : EIATTR_SPARSE_MMA_MASK
	.align		4
.L_11:
        /*0028*/ 	.byte	0x03, 0x50
        /*002a*/ 	.short	0x0000


	//----- nvinfo : EIATTR_MAXREG_COUNT
	.align		4
        /*002c*/ 	.byte	0x03, 0x1b
        /*002e*/ 	.short	0x00ff


	//----- nvinfo : EIATTR_NUM_BARRIERS
	.align		4
        /*0030*/ 	.byte	0x02, 0x4c
        /*0032*/ 	.byte	0x01
	.zero		1


	//----- nvinfo : EIATTR_MERCURY_ISA_VERSION
	.align		4
        /*0034*/ 	.byte	0x03, 0x5f
        /*0036*/ 	.short	0x0101


	//----- nvinfo : EIATTR_VRC_CTA_INIT_COUNT
	.align		4
        /*0038*/ 	.byte	0x02, 0x4a
	.zero		1
	.zero		1


	//----- nvinfo : EIATTR_EXIT_INSTR_OFFSETS
	.align		4
        /*003c*/ 	.byte	0x04, 0x1c
        /*003e*/ 	.short	(.L_13 - .L_12)


	//   ....[0]....
.L_12:
        /*0040*/ 	.word	0x000001d0


	//   ....[1]....
        /*0044*/ 	.word	0x00000250


	//----- nvinfo : EIATTR_CBANK_PARAM_SIZE
	.align		4
.L_13:
        /*0048*/ 	.byte	0x03, 0x19
        /*004a*/ 	.short	0x0010


	//----- nvinfo : EIATTR_PARAM_CBANK
	.align		4
        /*004c*/ 	.byte	0x04, 0x0a
        /*004e*/ 	.short	(.L_15 - .L_14)
	.align		4
.L_14:
        /*0050*/ 	.word	index@(.nv.constant0._Z13global_reducePiS_)
        /*0054*/ 	.short	0x0380
        /*0056*/ 	.short	0x0010


	//----- nvinfo : EIATTR_SW_WAR
	.align		4
.L_15:
        /*0058*/ 	.byte	0x04, 0x36
        /*005a*/ 	.short	(.L_17 - .L_16)
.L_16:
        /*005c*/ 	.word	0x00000008
.L_17:


//--------------------- .nv.callgraph             --------------------------
	.section	.nv.callgraph,"",@"SHT_CUDA_CALLGRAPH"
	.align	4
	.sectionentsize	8
	.align		4
        /*0000*/ 	.word	0x00000000
	.align		4
        /*0004*/ 	.word	0xffffffff
	.align		4
        /*0008*/ 	.word	0x00000000
	.align		4
        /*000c*/ 	.word	0xfffffffe
	.align		4
        /*0010*/ 	.word	0x00000000
	.align		4
        /*0014*/ 	.word	0xfffffffd
	.align		4
        /*0018*/ 	.word	0x00000000
	.align		4
        /*001c*/ 	.word	0xfffffffc


//--------------------- .text._Z13global_reducePiS_ --------------------------
	.section	.text._Z13global_reducePiS_,"ax",@progbits
	.align	128
        .global         _Z13global_reducePiS_
        .type           _Z13global_reducePiS_,@function
        .size           _Z13global_reducePiS_,(.L_x_3 - _Z13global_reducePiS_)
        .other          _Z13global_reducePiS_,@"STO_CUDA_ENTRY STV_DEFAULT"
_Z13global_reducePiS_:
.text._Z13global_reducePiS_:
[----:B------:R-:W-:Y:S01]  /*0000*/  LDC R1, c[0x0][0x37c] ;  /* 0x0000df00ff017b82 */ /* 0x000fe20000000800 */
[----:B------:R-:W0:Y:S07]  /*0010*/  S2R R7, SR_CTAID.X ;  /* 0x0000000000077919 */ /* 0x000e2e0000002500 */
[----:B------:R-:W1:Y:S01]  /*0020*/  LDC.64 R2, c[0x0][0x380] ;  /* 0x0000e000ff027b82 */ /* 0x000e620000000a00 */
[----:B------:R-:W0:Y:S01]  /*0030*/  LDCU UR8, c[0x0][0x360] ;  /* 0x00006c00ff0877ac */ /* 0x000e220008000800 */
[----:B------:R-:W0:Y:S01]  /*0040*/  S2R R6, SR_TID.X ;  /* 0x0000000000067919 */ /* 0x000e220000002100 */
[----:B------:R-:W2:Y:S01]  /*0050*/  LDCU.64 UR6, c[0x0][0x358] ;  /* 0x00006b00ff0677ac */ /* 0x000ea20008000a00 */
[----:B0-----:R-:W-:-:S04]  /*0060*/  IMAD R5, R7, UR8, R6 ;  /* 0x0000000807057c24 */ /* 0x001fc8000f8e0206 */
[----:B-1----:R-:W-:-:S06]  /*0070*/  IMAD.WIDE R2, R5, 0x4, R2 ;  /* 0x0000000405027825 */ /* 0x002fcc00078e0202 */
[----:B--2---:R-:W2:Y:S01]  /*0080*/  LDG.E R2, desc[UR6][R2.64] ;  /* 0x0000000602027981 */ /* 0x004ea2000c1e1900 */
[----:B------:R-:W0:Y:S01]  /*0090*/  S2UR UR5, SR_CgaCtaId ;  /* 0x00000000000579c3 */ /* 0x000e220000008800 */
[----:B------:R-:W-:Y:S01]  /*00a0*/  UMOV UR4, 0x400 ;  /* 0x0000040000047882 */ /* 0x000fe20000000000 */
[----:B------:R-:W-:Y:S01]  /*00b0*/  UISETP.GE.U32.AND UP0, UPT, UR8, 0x2, UPT ;  /* 0x000000020800788c */ /* 0x000fe2000bf06070 */
[----:B------:R-:W-:Y:S01]  /*00c0*/  ISETP.NE.AND P0, PT, R6, RZ, PT ;  /* 0x000000ff0600720c */ /* 0x000fe20003f05270 */
[----:B0-----:R-:W-:-:S06]  /*00d0*/  ULEA UR4, UR5, UR4, 0x18 ;  /* 0x0000000405047291 */ /* 0x001fcc000f8ec0ff */
[----:B------:R-:W-:-:S05]  /*00e0*/  LEA R5, R6, UR4, 0x2 ;  /* 0x0000000406057c11 */ /* 0x000fca000f8e10ff */
[----:B--2---:R0:W-:Y:S01]  /*00f0*/  STS [R5], R2 ;  /* 0x0000000205007388 */ /* 0x0041e20000000800 */
[----:B------:R-:W-:Y:S05]  /*0100*/  BRA.U !UP0, `(.L_x_0) ;  /* 0x0000000108307547 */ /* 0x000fea000b800000 */
[----:B------:R-:W-:-:S07]  /*0110*/  IMAD.U32 R0, RZ, RZ, UR8 ;  /* 0x00000008ff007e24 */ /* 0x000fce000f8e00ff */
.L_x_1:
[----:B------:R-:W-:-:S04]  /*0120*/  SHF.R.U32.HI R8, RZ, 0x1, R0 ;  /* 0x00000001ff087819 */ /* 0x000fc80000011600 */
[----:B------:R-:W-:-:S13]  /*0130*/  ISETP.GE.U32.AND P1, PT, R6, R8, PT ;  /* 0x000000080600720c */ /* 0x000fda0003f26070 */
[----:B0-----:R-:W-:Y:S01]  /*0140*/  @!P1 IMAD R2, R8, 0x4, R5 ;  /* 0x0000000408029824 */ /* 0x001fe200078e0205 */
[----:B------:R-:W-:Y:S05]  /*0150*/  @!P1 LDS R3, [R5] ;  /* 0x0000000005039984 */ /* 0x000fea0000000800 */
[----:B------:R-:W0:Y:S02]  /*0160*/  @!P1 LDS R2, [R2] ;  /* 0x0000000002029984 */ /* 0x000e240000000800 */
[----:B0-----:R-:W-:-:S05]  /*0170*/  @!P1 IADD3 R4, PT, PT, R2, R3, RZ ;  /* 0x0000000302049210 */ /* 0x001fca0007ffe0ff */
[----:B------:R1:W-:Y:S01]  /*0180*/  @!P1 STS [R5], R4 ;  /* 0x0000000405009388 */ /* 0x0003e20000000800 */
[----:B------:R-:W-:Y:S01]  /*0190*/  BAR.SYNC.DEFER_BLOCKING 0x0 ;  /* 0x0000000000007b1d */ /* 0x000fe20000010000 */
[----:B------:R-:W-:Y:S01]  /*01a0*/  ISETP.GT.U32.AND P1, PT, R0, 0x3, PT ;  /* 0x000000030000780c */ /* 0x000fe20003f24070 */
[----:B------:R-:W-:-:S12]  /*01b0*/  IMAD.MOV.U32 R0, RZ, RZ, R8 ;  /* 0x000000ffff007224 */ /* 0x000fd800078e0008 */
[----:B-1----:R-:W-:Y:S05]  /*01c0*/  @P1 BRA `(.L_x_1) ;  /* 0xfffffffc00d41947 */ /* 0x002fea000383ffff */
.L_x_0:
[----:B------:R-:W-:Y:S05]  /*01d0*/  @P0 EXIT ;  /* 0x000000000000094d */ /* 0x000fea0003800000 */
[----:B------:R-:W1:Y:S01]  /*01e0*/  S2UR UR5, SR_CgaCtaId ;  /* 0x00000000000579c3 */ /* 0x000e620000008800 */
[----:B------:R-:W-:-:S07]  /*01f0*/  UMOV UR4, 0x400 ;  /* 0x0000040000047882 */ /* 0x000fce0000000000 */
[----:B0-----:R-:W0:Y:S01]  /*0200*/  LDC.64 R2, c[0x0][0x388] ;  /* 0x0000e200ff027b82 */ /* 0x001e220000000a00 */
[----:B-1----:R-:W-:Y:S01]  /*0210*/  ULEA UR4, UR5, UR4, 0x18 ;  /* 0x0000000405047291 */ /* 0x002fe2000f8ec0ff */
[----:B0-----:R-:W-:-:S08]  /*0220*/  IMAD.WIDE.U32 R2, R7, 0x4, R2 ;  /* 0x0000000407027825 */ /* 0x001fd000078e0002 */
[----:B------:R-:W0:Y:S04]  /*0230*/  LDS R5, [UR4] ;  /* 0x00000004ff057984 */ /* 0x000e280008000800 */
[----:B0-----:R-:W-:Y:S01]  /*0240*/  STG.E desc[UR6][R2.64], R5 ;  /* 0x0000000502007986 */ /* 0x001fe2000c101906 */
[----:B------:R-:W-:Y:S05]  /*0250*/  EXIT ;  /* 0x000000000000794d */ /* 0x000fea0003800000 */
.L_x_2:
[----:B------:R-:W-:-:S00]  /*0260*/  BRA `(.L_x_2) ;  /* 0xfffffffc00fc7947 */ /* 0x000fc0000383ffff */
[----:B------:R-:W-:-:S00]  /*0270*/  NOP ;  /* 0x0000000000007918 */ /* 0x000fc00000000000 */
        /* <DEDUP_REMOVED lines=8> */
.L_x_3:


//--------------------- .nv.shared._Z13global_reducePiS_ --------------------------
	.section	.nv.shared._Z13global_reducePiS_,"aw",@nobits
	.sectionflags	@""
	.align	16
	.zero		1024


//--------------------- .nv.shared.reserved.0     --------------------------
	.section	.nv.shared.reserved.0,"aw",@nobits
	.weak		__nv_reservedSMEM_offset_0_alias
	.size		__nv_reservedSMEM_offset_0_alias, 0, 64
	.other		__nv_reservedSMEM_offset_0_alias,@"STO_CUDA_RESERVED_SHARED STV_DEFAULT"
__nv_reservedSMEM_offset_0_alias:
	.zero		0
	.zero		64


//--------------------- .nv.constant0._Z13global_reducePiS_ --------------------------
	.section	.nv.constant0._Z13global_reducePiS_,"a",@progbits
	.sectionflags	@""
	.align	4
.nv.constant0._Z13global_reducePiS_:
	.zero		912


//--------------------- SYMBOLS --------------------------

	.type		.nv.reservedSmem.offset0,@object
	.size		.nv.reservedSmem.offset0,0x4
	.type		.nv.reservedSmem.cap,@object
	.size		.nv.reservedSmem.cap,0x4
